//
// Generated by NVIDIA NVVM Compiler
//
// Compiler Build ID: CL-36424714
// Cuda compilation tools, release 13.0, V13.0.88
// Based on NVVM 20.0.0
//

.version 9.0
.target sm_100
.address_size 64

	// .globl	_Z11sumParallelPii

.visible .entry _Z11sumParallelPii(
	.param .u64 .ptr .align 1 _Z11sumParallelPii_param_0,
	.param .u32 _Z11sumParallelPii_param_1
)
{
	.reg .pred 	%p<3>;
	.reg .b32 	%r<26>;
	.reg .b64 	%rd<5>;

	ld.param.u64 	%rd1, [_Z11sumParallelPii_param_0];
	ld.param.u32 	%r7, [_Z11sumParallelPii_param_1];
	mov.u32 	%r1, %tid.x;
	mov.u32 	%r2, %ctaid.x;
	mov.u32 	%r3, %ntid.x;
	mad.lo.s32 	%r4, %r2, %r3, %r1;
	setp.gt.s32 	%p1, %r4, %r7;
	mov.b32 	%r25, 0;
	@%p1 bra 	$L__BB0_2;
	mov.u32 	%r9, %nctaid.x;
	mul.lo.s32 	%r10, %r3, %r9;
	add.s32 	%r11, %r4, %r10;
	add.s32 	%r12, %r7, 1;
	max.s32 	%r13, %r11, %r12;
	setp.lt.s32 	%p2, %r11, %r12;
	selp.u32 	%r14, 1, 0, %p2;
	add.s32 	%r15, %r11, %r14;
	sub.s32 	%r16, %r13, %r15;
	max.u32 	%r17, %r10, 1;
	div.u32 	%r18, %r16, %r17;
	add.s32 	%r19, %r18, %r14;
	mad.lo.s32 	%r20, %r19, %r11, %r1;
	add.s32 	%r21, %r19, -1;
	mul.wide.u32 	%rd2, %r21, %r19;
	shr.u64 	%rd3, %rd2, 1;
	cvt.u32.u64 	%r22, %rd3;
	mad.lo.s32 	%r23, %r9, %r22, %r2;
	mad.lo.s32 	%r25, %r3, %r23, %r20;
$L__BB0_2:
	cvta.to.global.u64 	%rd4, %rd1;
	atom.global.add.u32 	%r24, [%rd4], %r25;
	ret;

}


// ===== COMPILED SASS (sm_100) =====

	.target	sm_100

	.elftype	@"ET_EXEC"


//--------------------- .note.nv.tkinfo           --------------------------
	.section	.note.nv.tkinfo,"",@"SHT_NOTE"
	.sectionflags	@"SHF_NOTE_NV_TKINFO"
	.tkinfo
        /*0018*/ 	.word	0x00000002
        /*0030*/ 	.string	""
        /*0030*/ 	.string	"ptxas"
        /*0030*/ 	.string	"Cuda compilation tools, release 13.0, V13.0.88"
        /*0030*/ 	.string	"Build cuda_13.0.r13.0/compiler.36424714_0"
        /*0030*/ 	.string	"-arch sm_100 -m 64 "



//--------------------- .note.nv.cuinfo           --------------------------
	.section	.note.nv.cuinfo,"",@"SHT_NOTE"
	.sectionflags	@"SHF_NOTE_NV_CUINFO"
        /*0018*/ 	.short	0x0002
        /*001a*/ 	.short	0x0064
        /*001c*/ 	.short	0x0082
	.zero		2


//--------------------- .nv.info                  --------------------------
	.section	.nv.info,"",@"SHT_CUDA_INFO"
	.align	4


	//----- nvinfo : EIATTR_REGCOUNT
	.align		4
        /*0000*/ 	.byte	0x04, 0x2f
        /*0002*/ 	.short	(.L_1 - .L_0)
	.align		4
.L_0:
        /*0004*/ 	.word	index@(_Z11sumParallelPii)
        /*0008*/ 	.word	0x00000010


	//----- nvinfo : EIATTR_FRAME_SIZE
	.align		4
.L_1:
        /*000c*/ 	.byte	0x04, 0x11
        /*000e*/ 	.short	(.L_3 - .L_2)
	.align		4
.L_2:
        /*0010*/ 	.word	index@(_Z11sumParallelPii)
        /*0014*/ 	.word	0x00000000


	//----- nvinfo : EIATTR_MIN_STACK_SIZE
	.align		4
.L_3:
        /*0018*/ 	.byte	0x04, 0x12
        /*001a*/ 	.short	(.L_5 - .L_4)
	.align		4
.L_4:
        /*001c*/ 	.word	index@(_Z11sumParallelPii)
        /*0020*/ 	.word	0x00000000
.L_5:


//--------------------- .nv.compat                --------------------------
	.section	.nv.compat,"",@"SHT_CUDA_COMPAT_INFO"
	.align	4
        /*0000*/ 	.byte	0x02, 0x09, 0x00, 0x00, 0x02, 0x02, 0x01, 0x00, 0x02, 0x05, 0x05, 0x00, 0x03, 0x07, 0x01, 0x01
        /*0010*/ 	.byte	0x02, 0x03, 0x00, 0x00, 0x02, 0x06, 0x01, 0x00, 0x04, 0x0b, 0x08, 0x00, 0x09, 0x00, 0x00, 0x00
        /*0020*/ 	.byte	0x00, 0x00, 0x00, 0x00


//--------------------- .nv.info._Z11sumParallelPii --------------------------
	.section	.nv.info._Z11sumParallelPii,"",@"SHT_CUDA_INFO"
	.sectionflags	@""
	.align	4


	//----- nvinfo : EIATTR_CUDA_API_VERSION
	.align		4
        /*0000*/ 	.byte	0x04, 0x37
        /*0002*/ 	.short	(.L_7 - .L_6)
.L_6:
        /*0004*/ 	.word	0x00000082


	//----- nvinfo : EIATTR_KPARAM_INFO
	.align		4
.L_7:
        /*0008*/ 	.byte	0x04, 0x17
        /*000a*/ 	.short	(.L_9 - .L_8)
.L_8:
        /*000c*/ 	.word	0x00000000
        /*0010*/ 	.short	0x0001
        /*0012*/ 	.short	0x0008
        /*0014*/ 	.byte	0x00, 0xf0, 0x11, 0x00


	//----- nvinfo : EIATTR_KPARAM_INFO
	.align		4
.L_9:
        /*0018*/ 	.byte	0x04, 0x17
        /*001a*/ 	.short	(.L_11 - .L_10)
.L_10:
        /*001c*/ 	.word	0x00000000
        /*0020*/ 	.short	0x0000
        /*0022*/ 	.short	0x0000
        /*0024*/ 	.byte	0x00, 0xf5, 0x21, 0x00


	//----- nvinfo : EIATTR_SPARSE_MMA_MASK
	.align		4
.L_11:
        /*0028*/ 	.byte	0x03, 0x50
        /*002a*/ 	.short	0x0000


	//----- nvinfo : EIATTR_MAXREG_COUNT
	.align		4
        /*002c*/ 	.byte	0x03, 0x1b
        /*002e*/ 	.short	0x00ff


	//----- nvinfo : EIATTR_MERCURY_ISA_VERSION
	.align		4
        /*0030*/ 	.byte	0x03, 0x5f
        /*0032*/ 	.short	0x0101


	//----- nvinfo : EIATTR_INT_WARP_WIDE_INSTR_OFFSETS
	.align		4
        /*0034*/ 	.byte	0x04, 0x31
        /*0036*/ 	.short	(.L_13 - .L_12)


	//   ....[0]....
.L_12:
        /*0038*/ 	.word	0x000002e0


	//   ....[1]....
        /*003c*/ 	.word	0x00000300


	//----- nvinfo : EIATTR_VRC_CTA_INIT_COUNT
	.align		4
.L_13:
        /*0040*/ 	.byte	0x02, 0x4a
	.zero		1
	.zero		1


	//----- nvinfo : EIATTR_EXIT_INSTR_OFFSETS
	.align		4
        /*0044*/ 	.byte	0x04, 0x1c
        /*0046*/ 	.short	(.L_15 - .L_14)


	//   ....[0]....
.L_14:
        /*0048*/ 	.word	0x00000360


	//----- nvinfo : EIATTR_CRS_STACK_SIZE
	.align		4
.L_15:
        /*004c*/ 	.byte	0x04, 0x1e
        /*004e*/ 	.short	(.L_17 - .L_16)
.L_16:
        /*0050*/ 	.word	0x00000000


	//----- nvinfo : EIATTR_CBANK_PARAM_SIZE
	.align		4
.L_17:
        /*0054*/ 	.byte	0x03, 0x19
        /*0056*/ 	.short	0x000c


	//----- nvinfo : EIATTR_PARAM_CBANK
	.align		4
        /*0058*/ 	.byte	0x04, 0x0a
        /*005a*/ 	.short	(.L_19 - .L_18)
	.align		4
.L_18:
        /*005c*/ 	.word	index@(.nv.constant0._Z11sumParallelPii)
        /*0060*/ 	.short	0x0380
        /*0062*/ 	.short	0x000c


	//----- nvinfo : EIATTR_SW_WAR
	.align		4
.L_19:
        /*0064*/ 	.byte	0x04, 0x36
        /*0066*/ 	.short	(.L_21 - .L_20)
.L_20:
        /*0068*/ 	.word	0x00000008
.L_21:


//--------------------- .nv.callgraph             --------------------------
	.section	.nv.callgraph,"",@"SHT_CUDA_CALLGRAPH"
	.align	4
	.sectionentsize	8
	.align		4
        /*0000*/ 	.word	0x00000000
	.align		4
        /*0004*/ 	.word	0xffffffff
	.align		4
        /*0008*/ 	.word	0x00000000
	.align		4
        /*000c*/ 	.word	0xfffffffe
	.align		4
        /*0010*/ 	.word	0x00000000
	.align		4
        /*0014*/ 	.word	0xfffffffd
	.align		4
        /*0018*/ 	.word	0x00000000
	.align		4
        /*001c*/ 	.word	0xfffffffc


//--------------------- .text._Z11sumParallelPii  --------------------------
	.section	.text._Z11sumParallelPii,"ax",@progbits
	.align	128
        .global         _Z11sumParallelPii
        .type           _Z11sumParallelPii,@function
        .size           _Z11sumParallelPii,(.L_x_3 - _Z11sumParallelPii)
        .other          _Z11sumParallelPii,@"STO_CUDA_ENTRY STV_DEFAULT"
_Z11sumParallelPii:
.text._Z11sumParallelPii:
[----:B------:R-:W-:Y:S01]  /*0000*/  LDC R1, c[0x0][0x37c] ;  /* 0x0000df00ff017b82 */ /* 0x000fe20000000800 */
[----:B------:R-:W0:Y:S07]  /*0010*/  S2R R11, SR_TID.X ;  /* 0x00000000000b7919 */ /* 0x000e2e0000002100 */
[----:B------:R-:W0:Y:S01]  /*0020*/  S2UR UR5, SR_CTAID.X ;  /* 0x00000000000579c3 */ /* 0x000e220000002500 */
[----:B------:R-:W1:Y:S01]  /*0030*/  LDCU UR8, c[0x0][0x388] ;  /* 0x00007100ff0877ac */ /* 0x000e620008000800 */
[----:B------:R-:W-:Y:S01]  /*0040*/  BSSY.RECONVERGENT B0, `(.L_x_0) ;  /* 0x0000029000007945 */ /* 0x000fe20003800200 */
[----:B------:R-:W2:Y:S01]  /*0050*/  S2R R10, SR_LANEID ;  /* 0x00000000000a7919 */ /* 0x000ea20000000000 */
[----:B------:R-:W-:-:S04]  /*0060*/  IMAD.MOV.U32 R4, RZ, RZ, RZ ;  /* 0x000000ffff047224 */ /* 0x000fc800078e00ff */
[----:B------:R-:W0:Y:S02]  /*0070*/  LDC R0, c[0x0][0x360] ;  /* 0x0000d800ff007b82 */ /* 0x000e240000000800 */
[----:B0-----:R-:W-:-:S05]  /*0080*/  IMAD R2, R0, UR5, R11 ;  /* 0x0000000500027c24 */ /* 0x001fca000f8e020b */
[----:B-1----:R-:W-:-:S13]  /*0090*/  ISETP.GT.AND P0, PT, R2, UR8, PT ;  /* 0x0000000802007c0c */ /* 0x002fda000bf04270 */
[----:B--2---:R-:W-:Y:S05]  /*00a0*/  @P0 BRA `(.L_x_1) ;  /* 0x0000000000880947 */ /* 0x004fea0003800000 */
[----:B------:R-:W0:Y:S01]  /*00b0*/  LDC R13, c[0x0][0x370] ;  /* 0x0000dc00ff0d7b82 */ /* 0x000e220000000800 */
[----:B------:R-:W-:Y:S01]  /*00c0*/  UIADD3 UR4, UPT, UPT, UR8, 0x1, URZ ;  /* 0x0000000108047890 */ /* 0x000fe2000fffe0ff */
[----:B0-----:R-:W-:-:S05]  /*00d0*/  IMAD R5, R0, R13, RZ ;  /* 0x0000000d00057224 */ /* 0x001fca00078e02ff */
[----:B------:R-:W-:Y:S01]  /*00e0*/  VIMNMX.U32 R7, PT, PT, R5, 0x1, !PT ;  /* 0x0000000105077848 */ /* 0x000fe20007fe0000 */
[----:B------:R-:W-:Y:S02]  /*00f0*/  IMAD.IADD R5, R2, 0x1, R5 ;  /* 0x0000000102057824 */ /* 0x000fe400078e0205 */
[----:B------:R-:W-:Y:S01]  /*0100*/  HFMA2 R2, -RZ, RZ, 0, 0 ;  /* 0x00000000ff027431 */ /* 0x000fe200000001ff */
[----:B------:R-:W0:Y:S01]  /*0110*/  I2F.U32.RP R8, R7 ;  /* 0x0000000700087306 */ /* 0x000e220000209000 */
[----:B------:R-:W-:Y:S02]  /*0120*/  IADD3 R9, PT, PT, RZ, -R7, RZ ;  /* 0x80000007ff097210 */ /* 0x000fe40007ffe0ff */
[C---:B------:R-:W-:Y:S02]  /*0130*/  ISETP.GE.AND P0, PT, R5.reuse, UR4, PT ;  /* 0x0000000405007c0c */ /* 0x040fe4000bf06270 */
[----:B------:R-:W-:Y:S02]  /*0140*/  VIMNMX R4, PT, PT, R5, UR4, !PT ;  /* 0x0000000405047c48 */ /* 0x000fe4000ffe0100 */
[----:B------:R-:W-:-:S02]  /*0150*/  SEL R6, RZ, 0x1, P0 ;  /* 0x00000001ff067807 */ /* 0x000fc40000000000 */
[----:B------:R-:W-:Y:S02]  /*0160*/  ISETP.NE.U32.AND P2, PT, R7, RZ, PT ;  /* 0x000000ff0700720c */ /* 0x000fe40003f45070 */
[----:B------:R-:W-:Y:S01]  /*0170*/  IADD3 R4, PT, PT, R4, -R5, -R6 ;  /* 0x8000000504047210 */ /* 0x000fe20007ffe806 */
[----:B0-----:R-:W0:Y:S02]  /*0180*/  MUFU.RCP R8, R8 ;  /* 0x0000000800087308 */ /* 0x001e240000001000 */
[----:B0-----:R-:W-:-:S06]  /*0190*/  VIADD R3, R8, 0xffffffe ;  /* 0x0ffffffe08037836 */ /* 0x001fcc0000000000 */
[----:B------:R-:W0:Y:S02]  /*01a0*/  F2I.FTZ.U32.TRUNC.NTZ R3, R3 ;  /* 0x0000000300037305 */ /* 0x000e24000021f000 */
[----:B0-----:R-:W-:-:S04]  /*01b0*/  IMAD R9, R9, R3, RZ ;  /* 0x0000000309097224 */ /* 0x001fc800078e02ff */
[----:B------:R-:W-:-:S06]  /*01c0*/  IMAD.HI.U32 R9, R3, R9, R2 ;  /* 0x0000000903097227 */ /* 0x000fcc00078e0002 */
[----:B------:R-:W-:-:S04]  /*01d0*/  IMAD.HI.U32 R9, R9, R4, RZ ;  /* 0x0000000409097227 */ /* 0x000fc800078e00ff */
[----:B------:R-:W-:-:S04]  /*01e0*/  IMAD.MOV R2, RZ, RZ, -R9 ;  /* 0x000000ffff027224 */ /* 0x000fc800078e0a09 */
[----:B------:R-:W-:-:S05]  /*01f0*/  IMAD R4, R7, R2, R4 ;  /* 0x0000000207047224 */ /* 0x000fca00078e0204 */
[----:B------:R-:W-:-:S13]  /*0200*/  ISETP.GE.U32.AND P0, PT, R4, R7, PT ;  /* 0x000000070400720c */ /* 0x000fda0003f06070 */
[----:B------:R-:W-:Y:S01]  /*0210*/  @P0 IADD3 R4, PT, PT, -R7, R4, RZ ;  /* 0x0000000407040210 */ /* 0x000fe20007ffe1ff */
[----:B------:R-:W-:-:S03]  /*0220*/  @P0 VIADD R9, R9, 0x1 ;  /* 0x0000000109090836 */ /* 0x000fc60000000000 */
[----:B------:R-:W-:-:S13]  /*0230*/  ISETP.GE.U32.AND P1, PT, R4, R7, PT ;  /* 0x000000070400720c */ /* 0x000fda0003f26070 */
[----:B------:R-:W-:Y:S02]  /*0240*/  @P1 IADD3 R9, PT, PT, R9, 0x1, RZ ;  /* 0x0000000109091810 */ /* 0x000fe40007ffe0ff */
[----:B------:R-:W-:-:S05]  /*0250*/  @!P2 LOP3.LUT R9, RZ, R7, RZ, 0x33, !PT ;  /* 0x00000007ff09a212 */ /* 0x000fca00078e33ff */
[----:B------:R-:W-:-:S04]  /*0260*/  IMAD.IADD R6, R6, 0x1, R9 ;  /* 0x0000000106067824 */ /* 0x000fc800078e0209 */
[----:B------:R-:W-:Y:S01]  /*0270*/  IMAD R5, R5, R6, R11 ;  /* 0x0000000605057224 */ /* 0x000fe200078e020b */
[----:B------:R-:W-:-:S05]  /*0280*/  IADD3 R3, PT, PT, R6, -0x1, RZ ;  /* 0xffffffff06037810 */ /* 0x000fca0007ffe0ff */
[----:B------:R-:W-:-:S05]  /*0290*/  IMAD.WIDE.U32 R2, R3, R6, RZ ;  /* 0x0000000603027225 */ /* 0x000fca00078e00ff */
[----:B------:R-:W-:-:S05]  /*02a0*/  SHF.R.U64 R4, R2, 0x1, R3 ;  /* 0x0000000102047819 */ /* 0x000fca0000001203 */
[----:B------:R-:W-:-:S04]  /*02b0*/  IMAD R4, R13, R4, UR5 ;  /* 0x000000050d047e24 */ /* 0x000fc8000f8e0204 */
[----:B------:R-:W-:-:S07]  /*02c0*/  IMAD R4, R4, R0, R5 ;  /* 0x0000000004047224 */ /* 0x000fce00078e0205 */
.L_x_1:
[----:B------:R-:W-:Y:S05]  /*02d0*/  BSYNC.RECONVERGENT B0 ;  /* 0x0000000000007941 */ /* 0x000fea0003800200 */
.L_x_0:
[----:B------:R-:W0:Y:S08]  /*02e0*/  REDUX.SUM UR9, R4 ;  /* 0x00000000040973c4 */ /* 0x000e30000000c000 */
[----:B------:R-:W1:Y:S01]  /*02f0*/  LDC.64 R2, c[0x0][0x380] ;  /* 0x0000e000ff027b82 */ /* 0x000e620000000a00 */
[----:B------:R-:W-:Y:S01]  /*0300*/  VOTEU.ANY UR4, UPT, PT ;  /* 0x0000000000047886 */ /* 0x000fe200038e0100 */
[----:B------:R-:W1:Y:S01]  /*0310*/  LDCU.64 UR6, c[0x0][0x358] ;  /* 0x00006b00ff0677ac */ /* 0x000e620008000a00 */
[----:B------:R-:W-:-:S06]  /*0320*/  UFLO.U32 UR4, UR4 ;  /* 0x00000004000472bd */ /* 0x000fcc00080e0000 */
[----:B------:R-:W-:Y:S01]  /*0330*/  ISETP.EQ.U32.AND P0, PT, R10, UR4, PT ;  /* 0x000000040a007c0c */ /* 0x000fe2000bf02070 */
[----:B0-----:R-:W-:-:S12]  /*0340*/  IMAD.U32 R5, RZ, RZ, UR9 ;  /* 0x00000009ff057e24 */ /* 0x001fd8000f8e00ff */
[----:B-1----:R-:W-:Y:S01]  /*0350*/  @P0 REDG.E.ADD.STRONG.GPU desc[UR6][R2.64], R5 ;  /* 0x000000050200098e */ /* 0x002fe2000c12e106 */
[----:B------:R-:W-:Y:S05]  /*0360*/  EXIT ;  /* 0x000000000000794d */ /* 0x000fea0003800000 */
.L_x_2:
[----:B------:R-:W-:-:S00]  /*0370*/  BRA `(.L_x_2) ;  /* 0xfffffffc00fc7947 */ /* 0x000fc0000383ffff */
[----:B------:R-:W-:-:S00]  /*0380*/  NOP ;  /* 0x0000000000007918 */ /* 0x000fc00000000000 */
[----:B------:R-:W-:-:S00]  /*0390*/  NOP ;  /* 0x0000000000007918 */ /* 0x000fc00000000000 */
[----:B------:R-:W-:-:S00]  /*03a0*/  NOP ;  /* 0x0000000000007918 */ /* 0x000fc00000000000 */
[----:B------:R-:W-:-:S00]  /*03b0*/  NOP ;  /* 0x0000000000007918 */ /* 0x000fc00000000000 */
[----:B------:R-:W-:-:S00]  /*03c0*/  NOP ;  /* 0x0000000000007918 */ /* 0x000fc00000000000 */
[----:B------:R-:W-:-:S00]  /*03d0*/  NOP ;  /* 0x0000000000007918 */ /* 0x000fc00000000000 */
[----:B------:R-:W-:-:S00]  /*03e0*/  NOP ;  /* 0x0000000000007918 */ /* 0x000fc00000000000 */
[----:B------:R-:W-:-:S00]  /*03f0*/  NOP ;  /* 0x0000000000007918 */ /* 0x000fc00000000000 */
.L_x_3:


//--------------------- .nv.shared.reserved.0     --------------------------
	.section	.nv.shared.reserved.0,"aw",@nobits
	.weak		__nv_reservedSMEM_offset_0_alias
	.size		__nv_reservedSMEM_offset_0_alias, 0, 64
	.other		__nv_reservedSMEM_offset_0_alias,@"STO_CUDA_RESERVED_SHARED STV_DEFAULT"
__nv_reservedSMEM_offset_0_alias:
	.zero		0
	.zero		64


//--------------------- .nv.constant0._Z11sumParallelPii --------------------------
	.section	.nv.constant0._Z11sumParallelPii,"a",@progbits
	.sectionflags	@""
	.align	4
.nv.constant0._Z11sumParallelPii:
	.zero		908


//--------------------- SYMBOLS --------------------------

	.type		.nv.reservedSmem.offset0,@object
	.size		.nv.reservedSmem.offset0,0x4
